//
// Generated by NVIDIA NVVM Compiler
//
// Compiler Build ID: CL-36424714
// Cuda compilation tools, release 13.0, V13.0.88
// Based on NVVM 20.0.0
//

.version 9.0
.target sm_100
.address_size 64

	// .globl	burningShip

.visible .entry burningShip(
	.param .f64 burningShip_param_0,
	.param .f64 burningShip_param_1,
	.param .f64 burningShip_param_2,
	.param .u32 burningShip_param_3,
	.param .u32 burningShip_param_4,
	.param .u32 burningShip_param_5,
	.param .u64 .ptr .align 1 burningShip_param_6
)
{
	.reg .pred 	%p<7>;
	.reg .b32 	%r<29>;
	.reg .b64 	%rd<5>;
	.reg .b64 	%fd<44>;

	ld.param.f64 	%fd11, [burningShip_param_0];
	ld.param.f64 	%fd12, [burningShip_param_1];
	ld.param.f64 	%fd13, [burningShip_param_2];
	ld.param.u32 	%r6, [burningShip_param_3];
	ld.param.u32 	%r7, [burningShip_param_4];
	ld.param.u32 	%r9, [burningShip_param_5];
	ld.param.u64 	%rd1, [burningShip_param_6];
	mov.u32 	%r10, %ctaid.y;
	mov.u32 	%r11, %ntid.y;
	mov.u32 	%r12, %tid.y;
	mad.lo.s32 	%r13, %r10, %r11, %r12;
	mov.u32 	%r14, %ctaid.x;
	mov.u32 	%r15, %ntid.x;
	mov.u32 	%r16, %tid.x;
	mad.lo.s32 	%r2, %r14, %r15, %r16;
	setp.ge.s32 	%p1, %r2, %r7;
	setp.ge.s32 	%p2, %r13, %r9;
	or.pred  	%p3, %p1, %p2;
	@%p3 bra 	$L__BB0_7;
	cvt.rn.f64.s32 	%fd15, %r2;
	cvt.rn.f64.s32 	%fd16, %r7;
	mul.f64 	%fd17, %fd16, 0d3FE0000000000000;
	sub.f64 	%fd18, %fd15, %fd17;
	fma.rn.f64 	%fd1, %fd11, %fd18, %fd12;
	cvt.rn.f64.u32 	%fd19, %r13;
	cvt.rn.f64.u32 	%fd20, %r9;
	mul.f64 	%fd21, %fd20, 0d3FE0000000000000;
	sub.f64 	%fd22, %fd19, %fd21;
	fma.rn.f64 	%fd2, %fd11, %fd22, %fd13;
	setp.lt.s32 	%p4, %r6, 2;
	mov.f64 	%fd43, 0d406FE00000000000;
	@%p4 bra 	$L__BB0_6;
	mov.f64 	%fd41, 0d0000000000000000;
	mov.b32 	%r27, 1;
	mov.f64 	%fd42, %fd41;
$L__BB0_3:
	mul.f64 	%fd24, %fd42, %fd42;
	mul.f64 	%fd25, %fd41, %fd41;
	sub.f64 	%fd26, %fd24, %fd25;
	add.f64 	%fd5, %fd1, %fd26;
	add.f64 	%fd27, %fd42, %fd42;
	fma.rn.f64 	%fd6, %fd27, %fd41, %fd2;
	mul.f64 	%fd28, %fd5, %fd5;
	fma.rn.f64 	%fd29, %fd6, %fd6, %fd28;
	setp.gt.f64 	%p5, %fd29, 0d4010000000000000;
	mov.u32 	%r28, %r27;
	@%p5 bra 	$L__BB0_5;
	abs.f64 	%fd42, %fd5;
	abs.f64 	%fd41, %fd6;
	add.s32 	%r27, %r27, 1;
	setp.ne.s32 	%p6, %r27, %r6;
	mov.u32 	%r28, %r6;
	@%p6 bra 	$L__BB0_3;
$L__BB0_5:
	cvt.rn.f64.u32 	%fd30, %r28;
	mul.f64 	%fd43, %fd30, 0d406FE00000000000;
$L__BB0_6:
	cvt.rn.f64.s32 	%fd31, %r6;
	div.rn.f64 	%fd32, %fd43, %fd31;
	mov.f64 	%fd33, 0d406FE00000000000;
	sub.f64 	%fd34, %fd33, %fd32;
	abs.f64 	%fd35, %fd34;
	div.rn.f64 	%fd36, %fd35, 0d406FE00000000000;
	mul.f64 	%fd37, %fd36, 0d4031000000000000;
	cvt.rzi.s32.f64 	%r18, %fd37;
	div.rn.f64 	%fd38, %fd32, 0d406FE00000000000;
	mul.f64 	%fd39, %fd38, 0d406FE00000000000;
	cvt.rzi.s32.f64 	%r19, %fd39;
	mul.f64 	%fd40, %fd36, 0d4040800000000000;
	cvt.rzi.s32.f64 	%r20, %fd40;
	shl.b32 	%r21, %r18, 16;
	shl.b32 	%r22, %r19, 8;
	or.b32  	%r23, %r22, %r20;
	or.b32  	%r24, %r23, %r21;
	or.b32  	%r25, %r24, -16777216;
	mad.lo.s32 	%r26, %r7, %r13, %r2;
	cvta.to.global.u64 	%rd2, %rd1;
	mul.wide.s32 	%rd3, %r26, 4;
	add.s64 	%rd4, %rd2, %rd3;
	st.global.u32 	[%rd4], %r25;
$L__BB0_7:
	ret;

}


// ===== COMPILED SASS (sm_100) =====

	.target	sm_100

	.elftype	@"ET_EXEC"


//--------------------- .note.nv.tkinfo           --------------------------
	.section	.note.nv.tkinfo,"",@"SHT_NOTE"
	.sectionflags	@"SHF_NOTE_NV_TKINFO"
	.tkinfo
        /*0018*/ 	.word	0x00000002
        /*0030*/ 	.string	""
        /*0030*/ 	.string	"ptxas"
        /*0030*/ 	.string	"Cuda compilation tools, release 13.0, V13.0.88"
        /*0030*/ 	.string	"Build cuda_13.0.r13.0/compiler.36424714_0"
        /*0030*/ 	.string	"-arch sm_100 -m 64 "



//--------------------- .note.nv.cuinfo           --------------------------
	.section	.note.nv.cuinfo,"",@"SHT_NOTE"
	.sectionflags	@"SHF_NOTE_NV_CUINFO"
        /*0018*/ 	.short	0x0002
        /*001a*/ 	.short	0x0064
        /*001c*/ 	.short	0x0082
	.zero		2


//--------------------- .nv.info                  --------------------------
	.section	.nv.info,"",@"SHT_CUDA_INFO"
	.align	4


	//----- nvinfo : EIATTR_REGCOUNT
	.align		4
        /*0000*/ 	.byte	0x04, 0x2f
        /*0002*/ 	.short	(.L_1 - .L_0)
	.align		4
.L_0:
        /*0004*/ 	.word	index@(burningShip)
        /*0008*/ 	.word	0x0000001e


	//----- nvinfo : EIATTR_FRAME_SIZE
	.align		4
.L_1:
        /*000c*/ 	.byte	0x04, 0x11
        /*000e*/ 	.short	(.L_3 - .L_2)
	.align		4
.L_2:
        /*0010*/ 	.word	index@($__internal_0_$__cuda_sm20_div_rn_f64_full)
        /*0014*/ 	.word	0x00000000


	//----- nvinfo : EIATTR_FRAME_SIZE
	.align		4
.L_3:
        /*0018*/ 	.byte	0x04, 0x11
        /*001a*/ 	.short	(.L_5 - .L_4)
	.align		4
.L_4:
        /*001c*/ 	.word	index@(burningShip)
        /*0020*/ 	.word	0x00000000


	//----- nvinfo : EIATTR_MIN_STACK_SIZE
	.align		4
.L_5:
        /*0024*/ 	.byte	0x04, 0x12
        /*0026*/ 	.short	(.L_7 - .L_6)
	.align		4
.L_6:
        /*0028*/ 	.word	index@(burningShip)
        /*002c*/ 	.word	0x00000000
.L_7:


//--------------------- .nv.compat                --------------------------
	.section	.nv.compat,"",@"SHT_CUDA_COMPAT_INFO"
	.align	4
        /*0000*/ 	.byte	0x02, 0x09, 0x00, 0x00, 0x02, 0x02, 0x01, 0x00, 0x02, 0x05, 0x05, 0x00, 0x03, 0x07, 0x01, 0x01
        /*0010*/ 	.byte	0x02, 0x03, 0x00, 0x00, 0x02, 0x06, 0x01, 0x00, 0x04, 0x0b, 0x08, 0x00, 0x01, 0x00, 0x00, 0x00
        /*0020*/ 	.byte	0x00, 0x00, 0x00, 0x00


//--------------------- .nv.info.burningShip      --------------------------
	.section	.nv.info.burningShip,"",@"SHT_CUDA_INFO"
	.sectionflags	@""
	.align	4


	//----- nvinfo : EIATTR_CUDA_API_VERSION
	.align		4
        /*0000*/ 	.byte	0x04, 0x37
        /*0002*/ 	.short	(.L_9 - .L_8)
.L_8:
        /*0004*/ 	.word	0x00000082


	//----- nvinfo : EIATTR_KPARAM_INFO
	.align		4
.L_9:
        /*0008*/ 	.byte	0x04, 0x17
        /*000a*/ 	.short	(.L_11 - .L_10)
.L_10:
        /*000c*/ 	.word	0x00000000
        /*0010*/ 	.short	0x0006
        /*0012*/ 	.short	0x0028
        /*0014*/ 	.byte	0x00, 0xf5, 0x21, 0x00


	//----- nvinfo : EIATTR_KPARAM_INFO
	.align		4
.L_11:
        /*0018*/ 	.byte	0x04, 0x17
        /*001a*/ 	.short	(.L_13 - .L_12)
.L_12:
        /*001c*/ 	.word	0x00000000
        /*0020*/ 	.short	0x0005
        /*0022*/ 	.short	0x0020
        /*0024*/ 	.byte	0x00, 0xf0, 0x11, 0x00


	//----- nvinfo : EIATTR_KPARAM_INFO
	.align		4
.L_13:
        /*0028*/ 	.byte	0x04, 0x17
        /*002a*/ 	.short	(.L_15 - .L_14)
.L_14:
        /*002c*/ 	.word	0x00000000
        /*0030*/ 	.short	0x0004
        /*0032*/ 	.short	0x001c
        /*0034*/ 	.byte	0x00, 0xf0, 0x11, 0x00


	//----- nvinfo : EIATTR_KPARAM_INFO
	.align		4
.L_15:
        /*0038*/ 	.byte	0x04, 0x17
        /*003a*/ 	.short	(.L_17 - .L_16)
.L_16:
        /*003c*/ 	.word	0x00000000
        /*0040*/ 	.short	0x0003
        /*0042*/ 	.short	0x0018
        /*0044*/ 	.byte	0x00, 0xf0, 0x11, 0x00


	//----- nvinfo : EIATTR_KPARAM_INFO
	.align		4
.L_17:
        /*0048*/ 	.byte	0x04, 0x17
        /*004a*/ 	.short	(.L_19 - .L_18)
.L_18:
        /*004c*/ 	.word	0x00000000
        /*0050*/ 	.short	0x0002
        /*0052*/ 	.short	0x0010
        /*0054*/ 	.byte	0x00, 0xf0, 0x21, 0x00


	//----- nvinfo : EIATTR_KPARAM_INFO
	.align		4
.L_19:
        /*0058*/ 	.byte	0x04, 0x17
        /*005a*/ 	.short	(.L_21 - .L_20)
.L_20:
        /*005c*/ 	.word	0x00000000
        /*0060*/ 	.short	0x0001
        /*0062*/ 	.short	0x0008
        /*0064*/ 	.byte	0x00, 0xf0, 0x21, 0x00


	//----- nvinfo : EIATTR_KPARAM_INFO
	.align		4
.L_21:
        /*0068*/ 	.byte	0x04, 0x17
        /*006a*/ 	.short	(.L_23 - .L_22)
.L_22:
        /*006c*/ 	.word	0x00000000
        /*0070*/ 	.short	0x0000
        /*0072*/ 	.short	0x0000
        /*0074*/ 	.byte	0x00, 0xf0, 0x21, 0x00


	//----- nvinfo : EIATTR_SPARSE_MMA_MASK
	.align		4
.L_23:
        /*0078*/ 	.byte	0x03, 0x50
        /*007a*/ 	.short	0x0000


	//----- nvinfo : EIATTR_MAXREG_COUNT
	.align		4
        /*007c*/ 	.byte	0x03, 0x1b
        /*007e*/ 	.short	0x00ff


	//----- nvinfo : EIATTR_MERCURY_ISA_VERSION
	.align		4
        /*0080*/ 	.byte	0x03, 0x5f
        /*0082*/ 	.short	0x0101


	//----- nvinfo : EIATTR_VRC_CTA_INIT_COUNT
	.align		4
        /*0084*/ 	.byte	0x02, 0x4a
	.zero		1
	.zero		1


	//----- nvinfo : EIATTR_EXIT_INSTR_OFFSETS
	.align		4
        /*0088*/ 	.byte	0x04, 0x1c
        /*008a*/ 	.short	(.L_25 - .L_24)


	//   ....[0]....
.L_24:
        /*008c*/ 	.word	0x000000d0


	//   ....[1]....
        /*0090*/ 	.word	0x00000960


	//----- nvinfo : EIATTR_CRS_STACK_SIZE
	.align		4
.L_25:
        /*0094*/ 	.byte	0x04, 0x1e
        /*0096*/ 	.short	(.L_27 - .L_26)
.L_26:
        /*0098*/ 	.word	0x00000000


	//----- nvinfo : EIATTR_CBANK_PARAM_SIZE
	.align		4
.L_27:
        /*009c*/ 	.byte	0x03, 0x19
        /*009e*/ 	.short	0x0030


	//----- nvinfo : EIATTR_PARAM_CBANK
	.align		4
        /*00a0*/ 	.byte	0x04, 0x0a
        /*00a2*/ 	.short	(.L_29 - .L_28)
	.align		4
.L_28:
        /*00a4*/ 	.word	index@(.nv.constant0.burningShip)
        /*00a8*/ 	.short	0x0380
        /*00aa*/ 	.short	0x0030


	//----- nvinfo : EIATTR_SW_WAR
	.align		4
.L_29:
        /*00ac*/ 	.byte	0x04, 0x36
        /*00ae*/ 	.short	(.L_31 - .L_30)
.L_30:
        /*00b0*/ 	.word	0x00000008
.L_31:


//--------------------- .nv.callgraph             --------------------------
	.section	.nv.callgraph,"",@"SHT_CUDA_CALLGRAPH"
	.align	4
	.sectionentsize	8
	.align		4
        /*0000*/ 	.word	0x00000000
	.align		4
        /*0004*/ 	.word	0xffffffff
	.align		4
        /*0008*/ 	.word	0x00000000
	.align		4
        /*000c*/ 	.word	0xfffffffe
	.align		4
        /*0010*/ 	.word	0x00000000
	.align		4
        /*0014*/ 	.word	0xfffffffd
	.align		4
        /*0018*/ 	.word	0x00000000
	.align		4
        /*001c*/ 	.word	0xfffffffc


//--------------------- .text.burningShip         --------------------------
	.section	.text.burningShip,"ax",@progbits
	.align	128
        .global         burningShip
        .type           burningShip,@function
        .size           burningShip,(.L_x_16 - burningShip)
        .other          burningShip,@"STO_CUDA_ENTRY STV_DEFAULT"
burningShip:
.text.burningShip:
[----:B------:R-:W-:Y:S01]  /*0000*/  LDC R1, c[0x0][0x37c] ;  /* 0x0000df00ff017b82 */ /* 0x000fe20000000800 */
[----:B------:R-:W0:Y:S07]  /*0010*/  S2R R3, SR_TID.Y ;  /* 0x0000000000037919 */ /* 0x000e2e0000002200 */
[----:B------:R-:W0:Y:S01]  /*0020*/  S2UR UR4, SR_CTAID.Y ;  /* 0x00000000000479c3 */ /* 0x000e220000002600 */
[----:B------:R-:W1:Y:S01]  /*0030*/  LDCU UR6, c[0x0][0x3a0] ;  /* 0x00007400ff0677ac */ /* 0x000e620008000800 */
[----:B------:R-:W2:Y:S01]  /*0040*/  S2R R0, SR_TID.X ;  /* 0x0000000000007919 */ /* 0x000ea20000002100 */
[----:B------:R-:W3:Y:S05]  /*0050*/  LDCU UR7, c[0x0][0x39c] ;  /* 0x00007380ff0777ac */ /* 0x000eea0008000800 */
[----:B------:R-:W0:Y:S08]  /*0060*/  LDC R6, c[0x0][0x364] ;  /* 0x0000d900ff067b82 */ /* 0x000e300000000800 */
[----:B------:R-:W2:Y:S08]  /*0070*/  S2UR UR5, SR_CTAID.X ;  /* 0x00000000000579c3 */ /* 0x000eb00000002500 */
[----:B------:R-:W2:Y:S01]  /*0080*/  LDC R7, c[0x0][0x360] ;  /* 0x0000d800ff077b82 */ /* 0x000ea20000000800 */
[----:B0-----:R-:W-:-:S05]  /*0090*/  IMAD R6, R6, UR4, R3 ;  /* 0x0000000406067c24 */ /* 0x001fca000f8e0203 */
[----:B-1----:R-:W-:Y:S01]  /*00a0*/  ISETP.GE.AND P0, PT, R6, UR6, PT ;  /* 0x0000000606007c0c */ /* 0x002fe2000bf06270 */
[----:B--2---:R-:W-:-:S05]  /*00b0*/  IMAD R7, R7, UR5, R0 ;  /* 0x0000000507077c24 */ /* 0x004fca000f8e0200 */
[----:B---3--:R-:W-:-:S13]  /*00c0*/  ISETP.GE.OR P0, PT, R7, UR7, P0 ;  /* 0x0000000707007c0c */ /* 0x008fda0008706670 */
[----:B------:R-:W-:Y:S05]  /*00d0*/  @P0 EXIT ;  /* 0x000000000000094d */ /* 0x000fea0003800000 */
[----:B------:R-:W-:Y:S01]  /*00e0*/  I2F.F64.U32 R10, UR6 ;  /* 0x00000006000a7d12 */ /* 0x000fe20008201800 */
[----:B------:R-:W0:Y:S01]  /*00f0*/  LDCU UR6, c[0x0][0x398] ;  /* 0x00007300ff0677ac */ /* 0x000e220008000800 */
[----:B------:R-:W1:Y:S01]  /*0100*/  LDC.64 R12, c[0x0][0x380] ;  /* 0x0000e000ff0c7b82 */ /* 0x000e620000000a00 */
[----:B------:R-:W1:Y:S05]  /*0110*/  LDCU.64 UR4, c[0x0][0x390] ;  /* 0x00007200ff0477ac */ /* 0x000e6a0008000a00 */
[----:B------:R-:W2:Y:S02]  /*0120*/  I2F.F64.U32 R8, R6 ;  /* 0x0000000600087312 */ /* 0x000ea40000201800 */
[----:B------:R-:W3:Y:S06]  /*0130*/  LDC.64 R14, c[0x0][0x388] ;  /* 0x0000e200ff0e7b82 */ /* 0x000eec0000000a00 */
[----:B------:R-:W-:Y:S01]  /*0140*/  I2F.F64 R2, R7 ;  /* 0x0000000700027312 */ /* 0x000fe20000201c00 */
[----:B0-----:R-:W-:Y:S01]  /*0150*/  UISETP.GE.AND UP0, UPT, UR6, 0x2, UPT ;  /* 0x000000020600788c */ /* 0x001fe2000bf06270 */
[----:B--2---:R-:W-:-:S06]  /*0160*/  DFMA R8, R10, -0.5, R8 ;  /* 0xbfe000000a08782b */ /* 0x004fcc0000000008 */
[----:B------:R-:W0:Y:S02]  /*0170*/  I2F.F64 R4, UR7 ;  /* 0x0000000700047d12 */ /* 0x000e240008201c00 */
[----:B0-----:R-:W-:Y:S02]  /*0180*/  DFMA R2, R4, -0.5, R2 ;  /* 0xbfe000000402782b */ /* 0x001fe40000000002 */
[----:B-1----:R-:W-:-:S06]  /*0190*/  DFMA R4, R8, R12, UR4 ;  /* 0x0000000408047e2b */ /* 0x002fcc000800000c */
[----:B---3--:R-:W-:Y:S01]  /*01a0*/  DFMA R8, R2, R12, R14 ;  /* 0x0000000c0208722b */ /* 0x008fe2000000000e */
[----:B------:R-:W-:Y:S02]  /*01b0*/  IMAD.MOV.U32 R2, RZ, RZ, 0x0 ;  /* 0x00000000ff027424 */ /* 0x000fe400078e00ff */
[----:B------:R-:W-:Y:S01]  /*01c0*/  IMAD.MOV.U32 R3, RZ, RZ, 0x406fe000 ;  /* 0x406fe000ff037424 */ /* 0x000fe200078e00ff */
[----:B------:R-:W-:Y:S07]  /*01d0*/  BRA.U !UP0, `(.L_x_0) ;  /* 0x0000000108607547 */ /* 0x000fee000b800000 */
[----:B------:R-:W-:Y:S01]  /*01e0*/  BSSY.RECONVERGENT B0, `(.L_x_1) ;  /* 0x0000015000007945 */ /* 0x000fe20003800200 */
[----:B------:R-:W-:Y:S01]  /*01f0*/  IMAD.MOV.U32 R0, RZ, RZ, 0x1 ;  /* 0x00000001ff007424 */ /* 0x000fe200078e00ff */
[----:B------:R-:W-:Y:S02]  /*0200*/  CS2R R2, SRZ ;  /* 0x0000000000027805 */ /* 0x000fe4000001ff00 */
[----:B------:R-:W-:Y:S01]  /*0210*/  CS2R R10, SRZ ;  /* 0x00000000000a7805 */ /* 0x000fe2000001ff00 */
[----:B------:R-:W0:Y:S01]  /*0220*/  LDCU UR4, c[0x0][0x398] ;  /* 0x00007300ff0477ac */ /* 0x000e220008000800 */
[----:B------:R-:W1:Y:S05]  /*0230*/  LDCU UR5, c[0x0][0x398] ;  /* 0x00007300ff0577ac */ /* 0x000e6a0008000800 */
.L_x_3:
[----:B------:R-:W-:-:S08]  /*0240*/  DMUL R12, R2, R2 ;  /* 0x00000002020c7228 */ /* 0x000fd00000000000 */
[C---:B------:R-:W-:Y:S02]  /*0250*/  DFMA R12, R10.reuse, R10, -R12 ;  /* 0x0000000a0a0c722b */ /* 0x040fe4000000080c */
[----:B------:R-:W-:-:S06]  /*0260*/  DADD R10, R10, R10 ;  /* 0x000000000a0a7229 */ /* 0x000fcc000000000a */
[----:B------:R-:W-:Y:S02]  /*0270*/  DADD R12, R8, R12 ;  /* 0x00000000080c7229 */ /* 0x000fe4000000000c */
[----:B------:R-:W-:-:S06]  /*0280*/  DFMA R14, R10, R2, R4 ;  /* 0x000000020a0e722b */ /* 0x000fcc0000000004 */
[----:B------:R-:W-:-:S08]  /*0290*/  DMUL R2, R12, R12 ;  /* 0x0000000c0c027228 */ /* 0x000fd00000000000 */
[----:B------:R-:W-:-:S08]  /*02a0*/  DFMA R2, R14, R14, R2 ;  /* 0x0000000e0e02722b */ /* 0x000fd00000000002 */
[----:B------:R-:W-:-:S14]  /*02b0*/  DSETP.GT.AND P0, PT, R2, 4, PT ;  /* 0x401000000200742a */ /* 0x000fdc0003f04000 */
[----:B------:R-:W-:Y:S05]  /*02c0*/  @P0 BRA `(.L_x_2) ;  /* 0x0000000000180947 */ /* 0x000fea0003800000 */
[----:B------:R-:W-:Y:S01]  /*02d0*/  VIADD R0, R0, 0x1 ;  /* 0x0000000100007836 */ /* 0x000fe20000000000 */
[----:B------:R-:W-:Y:S02]  /*02e0*/  DADD R10, -RZ, |R12| ;  /* 0x00000000ff0a7229 */ /* 0x000fe4000000050c */
[----:B------:R-:W-:Y:S02]  /*02f0*/  DADD R2, -RZ, |R14| ;  /* 0x00000000ff027229 */ /* 0x000fe4000000050e */
[----:B-1----:R-:W-:-:S13]  /*0300*/  ISETP.NE.AND P0, PT, R0, UR5, PT ;  /* 0x0000000500007c0c */ /* 0x002fda000bf05270 */
[----:B------:R-:W-:Y:S05]  /*0310*/  @P0 BRA `(.L_x_3) ;  /* 0xfffffffc00c80947 */ /* 0x000fea000383ffff */
[----:B0-----:R-:W-:-:S07]  /*0320*/  IMAD.U32 R0, RZ, RZ, UR4 ;  /* 0x00000004ff007e24 */ /* 0x001fce000f8e00ff */
.L_x_2:
[----:B01----:R-:W-:Y:S05]  /*0330*/  BSYNC.RECONVERGENT B0 ;  /* 0x0000000000007941 */ /* 0x003fea0003800200 */
.L_x_1:
[----:B------:R-:W0:Y:S02]  /*0340*/  I2F.F64.U32 R2, R0 ;  /* 0x0000000000027312 */ /* 0x000e240000201800 */
[----:B0-----:R-:W-:-:S11]  /*0350*/  DMUL R2, R2, 255 ;  /* 0x406fe00002027828 */ /* 0x001fd60000000000 */
.L_x_0:
[----:B------:R-:W0:Y:S01]  /*0360*/  LDCU UR4, c[0x0][0x398] ;  /* 0x00007300ff0477ac */ /* 0x000e220008000800 */
[----:B------:R-:W-:Y:S01]  /*0370*/  IMAD.MOV.U32 R4, RZ, RZ, 0x1 ;  /* 0x00000001ff047424 */ /* 0x000fe200078e00ff */
[----:B------:R-:W-:Y:S01]  /*0380*/  FSETP.GEU.AND P1, PT, |R3|, 6.5827683646048100446e-37, PT ;  /* 0x036000000300780b */ /* 0x000fe20003f2e200 */
[----:B------:R-:W-:Y:S01]  /*0390*/  BSSY.RECONVERGENT B0, `(.L_x_4) ;  /* 0x0000016000007945 */ /* 0x000fe20003800200 */
[----:B0-----:R-:W0:Y:S08]  /*03a0*/  I2F.F64 R8, UR4 ;  /* 0x0000000400087d12 */ /* 0x001e300008201c00 */
[----:B0-----:R-:W0:Y:S02]  /*03b0*/  MUFU.RCP64H R5, R9 ;  /* 0x0000000900057308 */ /* 0x001e240000001800 */
[----:B0-----:R-:W-:-:S08]  /*03c0*/  DFMA R10, -R8, R4, 1 ;  /* 0x3ff00000080a742b */ /* 0x001fd00000000104 */
[----:B------:R-:W-:-:S08]  /*03d0*/  DFMA R10, R10, R10, R10 ;  /* 0x0000000a0a0a722b */ /* 0x000fd0000000000a */
[----:B------:R-:W-:-:S08]  /*03e0*/  DFMA R10, R4, R10, R4 ;  /* 0x0000000a040a722b */ /* 0x000fd00000000004 */
[----:B------:R-:W-:-:S08]  /*03f0*/  DFMA R4, -R8, R10, 1 ;  /* 0x3ff000000804742b */ /* 0x000fd0000000010a */
[----:B------:R-:W-:-:S08]  /*0400*/  DFMA R4, R10, R4, R10 ;  /* 0x000000040a04722b */ /* 0x000fd0000000000a */
[----:B------:R-:W-:-:S08]  /*0410*/  DMUL R10, R4, R2 ;  /* 0x00000002040a7228 */ /* 0x000fd00000000000 */
[----:B------:R-:W-:-:S08]  /*0420*/  DFMA R12, -R8, R10, R2 ;  /* 0x0000000a080c722b */ /* 0x000fd00000000102 */
[----:B------:R-:W-:-:S10]  /*0430*/  DFMA R4, R4, R12, R10 ;  /* 0x0000000c0404722b */ /* 0x000fd4000000000a */
[----:B------:R-:W-:-:S05]  /*0440*/  FFMA R0, RZ, R9, R5 ;  /* 0x00000009ff007223 */ /* 0x000fca0000000005 */
[----:B------:R-:W-:-:S13]  /*0450*/  FSETP.GT.AND P0, PT, |R0|, 1.469367938527859385e-39, PT ;  /* 0x001000000000780b */ /* 0x000fda0003f04200 */
[----:B------:R-:W-:Y:S05]  /*0460*/  @P0 BRA P1, `(.L_x_5) ;  /* 0x0000000000200947 */ /* 0x000fea0000800000 */
[----:B------:R-:W-:Y:S01]  /*0470*/  IMAD.MOV.U32 R10, RZ, RZ, R2 ;  /* 0x000000ffff0a7224 */ /* 0x000fe200078e0002 */
[----:B------:R-:W-:Y:S01]  /*0480*/  MOV R0, 0x4d0 ;  /* 0x000004d000007802 */ /* 0x000fe20000000f00 */
[----:B------:R-:W-:Y:S02]  /*0490*/  IMAD.MOV.U32 R11, RZ, RZ, R3 ;  /* 0x000000ffff0b7224 */ /* 0x000fe400078e0003 */
[----:B------:R-:W-:Y:S02]  /*04a0*/  IMAD.MOV.U32 R12, RZ, RZ, R8 ;  /* 0x000000ffff0c7224 */ /* 0x000fe400078e0008 */
[----:B------:R-:W-:-:S07]  /*04b0*/  IMAD.MOV.U32 R13, RZ, RZ, R9 ;  /* 0x000000ffff0d7224 */ /* 0x000fce00078e0009 */
[----:B------:R-:W-:Y:S05]  /*04c0*/  CALL.REL.NOINC `($__internal_0_$__cuda_sm20_div_rn_f64_full) ;  /* 0x0000000400287944 */ /* 0x000fea0003c00000 */
[----:B------:R-:W-:Y:S01]  /*04d0*/  IMAD.MOV.U32 R4, RZ, RZ, R18 ;  /* 0x000000ffff047224 */ /* 0x000fe200078e0012 */
[----:B------:R-:W-:-:S07]  /*04e0*/  MOV R5, R19 ;  /* 0x0000001300057202 */ /* 0x000fce0000000f00 */
.L_x_5:
[----:B------:R-:W-:Y:S05]  /*04f0*/  BSYNC.RECONVERGENT B0 ;  /* 0x0000000000007941 */ /* 0x000fea0003800200 */
.L_x_4:
[----:B------:R-:W0:Y:S01]  /*0500*/  MUFU.RCP64H R3, 255 ;  /* 0x406fe00000037908 */ /* 0x000e220000001800 */
[----:B------:R-:W-:Y:S01]  /*0510*/  IMAD.MOV.U32 R10, RZ, RZ, 0x0 ;  /* 0x00000000ff0a7424 */ /* 0x000fe200078e00ff */
[----:B------:R-:W-:Y:S01]  /*0520*/  DADD R12, -R4, 255 ;  /* 0x406fe000040c7429 */ /* 0x000fe20000000100 */
[----:B------:R-:W-:Y:S01]  /*0530*/  IMAD.MOV.U32 R11, RZ, RZ, 0x406fe000 ;  /* 0x406fe000ff0b7424 */ /* 0x000fe200078e00ff */
[----:B------:R-:W-:Y:S01]  /*0540*/  BSSY.RECONVERGENT B0, `(.L_x_6) ;  /* 0x0000017000007945 */ /* 0x000fe20003800200 */
[----:B------:R-:W-:-:S06]  /*0550*/  IMAD.MOV.U32 R2, RZ, RZ, 0x1 ;  /* 0x00000001ff027424 */ /* 0x000fcc00078e00ff */
[----:B0-----:R-:W-:-:S08]  /*0560*/  DFMA R8, R2, -R10, 1 ;  /* 0x3ff000000208742b */ /* 0x001fd0000000080a */
[----:B------:R-:W-:-:S08]  /*0570*/  DFMA R8, R8, R8, R8 ;  /* 0x000000080808722b */ /* 0x000fd00000000008 */
[----:B------:R-:W-:-:S08]  /*0580*/  DFMA R8, R2, R8, R2 ;  /* 0x000000080208722b */ /* 0x000fd00000000002 */
[----:B------:R-:W-:-:S08]  /*0590*/  DFMA R2, R8, -R10, 1 ;  /* 0x3ff000000802742b */ /* 0x000fd0000000080a */
[----:B------:R-:W-:-:S08]  /*05a0*/  DFMA R2, R8, R2, R8 ;  /* 0x000000020802722b */ /* 0x000fd00000000008 */
[----:B------:R-:W-:-:S08]  /*05b0*/  DMUL R8, |R12|, R2 ;  /* 0x000000020c087228 */ /* 0x000fd00000000200 */
[----:B------:R-:W-:-:S08]  /*05c0*/  DFMA R10, R8, -255, |R12| ;  /* 0xc06fe000080a782b */ /* 0x000fd0000000040c */
[----:B------:R-:W-:Y:S02]  /*05d0*/  DFMA R2, R2, R10, R8 ;  /* 0x0000000a0202722b */ /* 0x000fe40000000008 */
[----:B------:R-:W-:-:S08]  /*05e0*/  DADD R8, -RZ, |R12| ;  /* 0x00000000ff087229 */ /* 0x000fd0000000050c */
[----:B------:R-:W-:Y:S02]  /*05f0*/  FFMA R0, RZ, 3.748046875, R3 ;  /* 0x406fe000ff007823 */ /* 0x000fe40000000003 */
[----:B------:R-:W-:-:S03]  /*0600*/  FSETP.GEU.AND P1, PT, |R9|, 6.5827683646048100446e-37, PT ;  /* 0x036000000900780b */ /* 0x000fc60003f2e200 */
[----:B------:R-:W-:-:S13]  /*0610*/  FSETP.GT.AND P0, PT, |R0|, 1.469367938527859385e-39, PT ;  /* 0x001000000000780b */ /* 0x000fda0003f04200 */
[----:B------:R-:W-:Y:S05]  /*0620*/  @P0 BRA P1, `(.L_x_7) ;  /* 0x0000000000200947 */ /* 0x000fea0000800000 */
[----:B------:R-:W-:Y:S01]  /*0630*/  IMAD.MOV.U32 R10, RZ, RZ, R8 ;  /* 0x000000ffff0a7224 */ /* 0x000fe200078e0008 */
[----:B------:R-:W-:Y:S01]  /*0640*/  MOV R0, 0x690 ;  /* 0x0000069000007802 */ /* 0x000fe20000000f00 */
[----:B------:R-:W-:Y:S02]  /*0650*/  IMAD.MOV.U32 R11, RZ, RZ, R9 ;  /* 0x000000ffff0b7224 */ /* 0x000fe400078e0009 */
[----:B------:R-:W-:Y:S02]  /*0660*/  IMAD.MOV.U32 R12, RZ, RZ, RZ ;  /* 0x000000ffff0c7224 */ /* 0x000fe400078e00ff */
[----:B------:R-:W-:-:S07]  /*0670*/  IMAD.MOV.U32 R13, RZ, RZ, 0x406fe000 ;  /* 0x406fe000ff0d7424 */ /* 0x000fce00078e00ff */
[----:B------:R-:W-:Y:S05]  /*0680*/  CALL.REL.NOINC `($__internal_0_$__cuda_sm20_div_rn_f64_full) ;  /* 0x0000000000b87944 */ /* 0x000fea0003c00000 */
[----:B------:R-:W-:Y:S01]  /*0690*/  IMAD.MOV.U32 R2, RZ, RZ, R18 ;  /* 0x000000ffff027224 */ /* 0x000fe200078e0012 */
[----:B------:R-:W-:-:S07]  /*06a0*/  MOV R3, R19 ;  /* 0x0000001300037202 */ /* 0x000fce0000000f00 */
.L_x_7:
[----:B------:R-:W-:Y:S05]  /*06b0*/  BSYNC.RECONVERGENT B0 ;  /* 0x0000000000007941 */ /* 0x000fea0003800200 */
.L_x_6:
[----:B------:R-:W0:Y:S01]  /*06c0*/  MUFU.RCP64H R9, 255 ;  /* 0x406fe00000097908 */ /* 0x000e220000001800 */
[----:B------:R-:W-:Y:S01]  /*06d0*/  IMAD.MOV.U32 R10, RZ, RZ, 0x0 ;  /* 0x00000000ff0a7424 */ /* 0x000fe200078e00ff */
[----:B------:R-:W-:Y:S01]  /*06e0*/  FSETP.GEU.AND P1, PT, |R5|, 6.5827683646048100446e-37, PT ;  /* 0x036000000500780b */ /* 0x000fe20003f2e200 */
[----:B------:R-:W-:Y:S01]  /*06f0*/  IMAD.MOV.U32 R11, RZ, RZ, 0x406fe000 ;  /* 0x406fe000ff0b7424 */ /* 0x000fe200078e00ff */
[----:B------:R-:W1:Y:S01]  /*0700*/  LDCU.64 UR4, c[0x0][0x358] ;  /* 0x00006b00ff0477ac */ /* 0x000e620008000a00 */
[----:B------:R-:W-:Y:S01]  /*0710*/  IMAD.MOV.U32 R8, RZ, RZ, 0x1 ;  /* 0x00000001ff087424 */ /* 0x000fe200078e00ff */
[----:B------:R-:W-:Y:S05]  /*0720*/  BSSY.RECONVERGENT B0, `(.L_x_8) ;  /* 0x0000016000007945 */ /* 0x000fea0003800200 */
[----:B0-----:R-:W-:-:S08]  /*0730*/  DFMA R12, R8, -R10, 1 ;  /* 0x3ff00000080c742b */ /* 0x001fd0000000080a */
[----:B------:R-:W-:-:S08]  /*0740*/  DFMA R12, R12, R12, R12 ;  /* 0x0000000c0c0c722b */ /* 0x000fd0000000000c */
[----:B------:R-:W-:-:S08]  /*0750*/  DFMA R12, R8, R12, R8 ;  /* 0x0000000c080c722b */ /* 0x000fd00000000008 */
[----:B------:R-:W-:-:S08]  /*0760*/  DFMA R10, R12, -R10, 1 ;  /* 0x3ff000000c0a742b */ /* 0x000fd0000000080a */
[----:B------:R-:W-:-:S08]  /*0770*/  DFMA R12, R12, R10, R12 ;  /* 0x0000000a0c0c722b */ /* 0x000fd0000000000c */
[----:B------:R-:W-:-:S08]  /*0780*/  DMUL R10, R12, R4 ;  /* 0x000000040c0a7228 */ /* 0x000fd00000000000 */
[----:B------:R-:W-:-:S08]  /*0790*/  DFMA R8, R10, -255, R4 ;  /* 0xc06fe0000a08782b */ /* 0x000fd00000000004 */
[----:B------:R-:W-:Y:S02]  /*07a0*/  DFMA R10, R12, R8, R10 ;  /* 0x000000080c0a722b */ /* 0x000fe4000000000a */
[----:B------:R-:W-:-:S08]  /*07b0*/  DMUL R8, R2, 17 ;  /* 0x4031000002087828 */ /* 0x000fd00000000000 */
[----:B------:R-:W-:Y:S02]  /*07c0*/  FFMA R0, RZ, 3.748046875, R11 ;  /* 0x406fe000ff007823 */ /* 0x000fe4000000000b */
[----:B------:R0:W2:Y:S03]  /*07d0*/  F2I.F64.TRUNC R8, R8 ;  /* 0x0000000800087311 */ /* 0x0000a6000030d100 */
[----:B------:R-:W-:-:S13]  /*07e0*/  FSETP.GT.AND P0, PT, |R0|, 1.469367938527859385e-39, PT ;  /* 0x001000000000780b */ /* 0x000fda0003f04200 */
[----:B012---:R-:W-:Y:S05]  /*07f0*/  @P0 BRA P1, `(.L_x_9) ;  /* 0x0000000000200947 */ /* 0x007fea0000800000 */
        /* <DEDUP_REMOVED lines=8> */
.L_x_9:
[----:B------:R-:W-:Y:S05]  /*0880*/  BSYNC.RECONVERGENT B0 ;  /* 0x0000000000007941 */ /* 0x000fea0003800200 */
.L_x_8:
[----:B------:R-:W-:Y:S01]  /*0890*/  DMUL R10, R10, 255 ;  /* 0x406fe0000a0a7828 */ /* 0x000fe20000000000 */
[----:B------:R-:W0:Y:S01]  /*08a0*/  LDC.64 R4, c[0x0][0x3a8] ;  /* 0x0000ea00ff047b82 */ /* 0x000e220000000a00 */
[----:B------:R-:W-:Y:S01]  /*08b0*/  DMUL R2, R2, 33 ;  /* 0x4040800002027828 */ /* 0x000fe20000000000 */
[----:B------:R-:W1:Y:S01]  /*08c0*/  LDCU UR6, c[0x0][0x39c] ;  /* 0x00007380ff0677ac */ /* 0x000e620008000800 */
[----:B------:R-:W-:-:S06]  /*08d0*/  IMAD.U32 R9, R8, 0x10000, RZ ;  /* 0x0001000008097824 */ /* 0x000fcc00078e00ff */
[----:B------:R-:W2:Y:S08]  /*08e0*/  F2I.F64.TRUNC R10, R10 ;  /* 0x0000000a000a7311 */ /* 0x000eb0000030d100 */
[----:B------:R-:W3:Y:S01]  /*08f0*/  F2I.F64.TRUNC R2, R2 ;  /* 0x0000000200027311 */ /* 0x000ee2000030d100 */
[----:B-1----:R-:W-:Y:S02]  /*0900*/  IMAD R7, R6, UR6, R7 ;  /* 0x0000000606077c24 */ /* 0x002fe4000f8e0207 */
[----:B--2---:R-:W-:-:S02]  /*0910*/  IMAD.SHL.U32 R0, R10, 0x100, RZ ;  /* 0x000001000a007824 */ /* 0x004fc400078e00ff */
[----:B0-----:R-:W-:-:S03]  /*0920*/  IMAD.WIDE R4, R7, 0x4, R4 ;  /* 0x0000000407047825 */ /* 0x001fc600078e0204 */
[----:B---3--:R-:W-:-:S04]  /*0930*/  LOP3.LUT R0, R9, R0, R2, 0xfe, !PT ;  /* 0x0000000009007212 */ /* 0x008fc800078efe02 */
[----:B------:R-:W-:-:S05]  /*0940*/  LOP3.LUT R7, R0, 0xff000000, RZ, 0xfc, !PT ;  /* 0xff00000000077812 */ /* 0x000fca00078efcff */
[----:B------:R-:W-:Y:S01]  /*0950*/  STG.E desc[UR4][R4.64], R7 ;  /* 0x0000000704007986 */ /* 0x000fe2000c101904 */
[----:B------:R-:W-:Y:S05]  /*0960*/  EXIT ;  /* 0x000000000000794d */ /* 0x000fea0003800000 */
        .weak           $__internal_0_$__cuda_sm20_div_rn_f64_full
        .type           $__internal_0_$__cuda_sm20_div_rn_f64_full,@function
        .size           $__internal_0_$__cuda_sm20_div_rn_f64_full,(.L_x_16 - $__internal_0_$__cuda_sm20_div_rn_f64_full)
$__internal_0_$__cuda_sm20_div_rn_f64_full:
[C---:B------:R-:W-:Y:S01]  /*0970*/  FSETP.GEU.AND P0, PT, |R13|.reuse, 1.469367938527859385e-39, PT ;  /* 0x001000000d00780b */ /* 0x040fe20003f0e200 */
[----:B------:R-:W-:Y:S01]  /*0980*/  IMAD.MOV.U32 R18, RZ, RZ, 0x1 ;  /* 0x00000001ff127424 */ /* 0x000fe200078e00ff */
[----:B------:R-:W-:Y:S01]  /*0990*/  LOP3.LUT R14, R13, 0x800fffff, RZ, 0xc0, !PT ;  /* 0x800fffff0d0e7812 */ /* 0x000fe200078ec0ff */
[----:B------:R-:W-:Y:S01]  /*09a0*/  IMAD.MOV.U32 R24, RZ, RZ, 0x1ca00000 ;  /* 0x1ca00000ff187424 */ /* 0x000fe200078e00ff */
[C---:B------:R-:W-:Y:S01]  /*09b0*/  FSETP.GEU.AND P2, PT, |R11|.reuse, 1.469367938527859385e-39, PT ;  /* 0x001000000b00780b */ /* 0x040fe20003f4e200 */
[----:B------:R-:W-:Y:S01]  /*09c0*/  BSSY.RECONVERGENT B1, `(.L_x_10) ;  /* 0x0000052000017945 */ /* 0x000fe20003800200 */
[----:B------:R-:W-:Y:S01]  /*09d0*/  LOP3.LUT R15, R14, 0x3ff00000, RZ, 0xfc, !PT ;  /* 0x3ff000000e0f7812 */ /* 0x000fe200078efcff */
[----:B------:R-:W-:Y:S01]  /*09e0*/  IMAD.MOV.U32 R14, RZ, RZ, R12 ;  /* 0x000000ffff0e7224 */ /* 0x000fe200078e000c */
[----:B------:R-:W-:Y:S02]  /*09f0*/  LOP3.LUT R9, R11, 0x7ff00000, RZ, 0xc0, !PT ;  /* 0x7ff000000b097812 */ /* 0x000fe400078ec0ff */
[----:B------:R-:W-:-:S03]  /*0a00*/  LOP3.LUT R26, R13, 0x7ff00000, RZ, 0xc0, !PT ;  /* 0x7ff000000d1a7812 */ /* 0x000fc600078ec0ff */
[----:B------:R-:W-:Y:S01]  /*0a10*/  @!P0 DMUL R14, R12, 8.98846567431157953865e+307 ;  /* 0x7fe000000c0e8828 */ /* 0x000fe20000000000 */
[----:B------:R-:W-:Y:S01]  /*0a20*/  ISETP.GE.U32.AND P1, PT, R9, R26, PT ;  /* 0x0000001a0900720c */ /* 0x000fe20003f26070 */
[----:B------:R-:W-:Y:S02]  /*0a30*/  IMAD.MOV.U32 R25, RZ, RZ, R9 ;  /* 0x000000ffff197224 */ /* 0x000fe400078e0009 */
[----:B------:R-:W-:Y:S02]  /*0a40*/  @!P2 LOP3.LUT R20, R13, 0x7ff00000, RZ, 0xc0, !PT ;  /* 0x7ff000000d14a812 */ /* 0x000fe400078ec0ff */
[----:B------:R-:W0:Y:S02]  /*0a50*/  MUFU.RCP64H R19, R15 ;  /* 0x0000000f00137308 */ /* 0x000e240000001800 */
[----:B------:R-:W-:Y:S02]  /*0a60*/  @!P2 ISETP.GE.U32.AND P3, PT, R9, R20, PT ;  /* 0x000000140900a20c */ /* 0x000fe40003f66070 */
[----:B------:R-:W-:-:S02]  /*0a70*/  @!P0 LOP3.LUT R26, R15, 0x7ff00000, RZ, 0xc0, !PT ;  /* 0x7ff000000f1a8812 */ /* 0x000fc400078ec0ff */
[----:B------:R-:W-:-:S04]  /*0a80*/  @!P2 SEL R21, R24, 0x63400000, !P3 ;  /* 0x634000001815a807 */ /* 0x000fc80005800000 */
[----:B------:R-:W-:-:S04]  /*0a90*/  @!P2 LOP3.LUT R22, R21, 0x80000000, R11, 0xf8, !PT ;  /* 0x800000001516a812 */ /* 0x000fc800078ef80b */
[----:B------:R-:W-:Y:S01]  /*0aa0*/  @!P2 LOP3.LUT R23, R22, 0x100000, RZ, 0xfc, !PT ;  /* 0x001000001617a812 */ /* 0x000fe200078efcff */
[----:B------:R-:W-:Y:S01]  /*0ab0*/  @!P2 IMAD.MOV.U32 R22, RZ, RZ, RZ ;  /* 0x000000ffff16a224 */ /* 0x000fe200078e00ff */
[----:B0-----:R-:W-:-:S08]  /*0ac0*/  DFMA R16, R18, -R14, 1 ;  /* 0x3ff000001210742b */ /* 0x001fd0000000080e */
[----:B------:R-:W-:-:S08]  /*0ad0*/  DFMA R16, R16, R16, R16 ;  /* 0x000000101010722b */ /* 0x000fd00000000010 */
[----:B------:R-:W-:Y:S01]  /*0ae0*/  DFMA R18, R18, R16, R18 ;  /* 0x000000101212722b */ /* 0x000fe20000000012 */
[----:B------:R-:W-:Y:S01]  /*0af0*/  SEL R17, R24, 0x63400000, !P1 ;  /* 0x6340000018117807 */ /* 0x000fe20004800000 */
[----:B------:R-:W-:-:S03]  /*0b00*/  IMAD.MOV.U32 R16, RZ, RZ, R10 ;  /* 0x000000ffff107224 */ /* 0x000fc600078e000a */
[----:B------:R-:W-:-:S03]  /*0b10*/  LOP3.LUT R17, R17, 0x800fffff, R11, 0xf8, !PT ;  /* 0x800fffff11117812 */ /* 0x000fc600078ef80b */
[----:B------:R-:W-:-:S03]  /*0b20*/  DFMA R20, R18, -R14, 1 ;  /* 0x3ff000001214742b */ /* 0x000fc6000000080e */
[----:B------:R-:W-:-:S05]  /*0b30*/  @!P2 DFMA R16, R16, 2, -R22 ;  /* 0x400000001010a82b */ /* 0x000fca0000000816 */
[----:B------:R-:W-:-:S05]  /*0b40*/  DFMA R18, R18, R20, R18 ;  /* 0x000000141212722b */ /* 0x000fca0000000012 */
[----:B------:R-:W-:-:S03]  /*0b50*/  @!P2 LOP3.LUT R25, R17, 0x7ff00000, RZ, 0xc0, !PT ;  /* 0x7ff000001119a812 */ /* 0x000fc600078ec0ff */
[----:B------:R-:W-:Y:S01]  /*0b60*/  DMUL R20, R18, R16 ;  /* 0x0000001012147228 */ /* 0x000fe20000000000 */
[----:B------:R-:W-:-:S04]  /*0b70*/  IADD3 R27, PT, PT, R25, -0x1, RZ ;  /* 0xffffffff191b7810 */ /* 0x000fc80007ffe0ff */
[----:B------:R-:W-:Y:S01]  /*0b80*/  ISETP.GT.U32.AND P0, PT, R27, 0x7feffffe, PT ;  /* 0x7feffffe1b00780c */ /* 0x000fe20003f04070 */
[----:B------:R-:W-:Y:S02]  /*0b90*/  VIADD R27, R26, 0xffffffff ;  /* 0xffffffff1a1b7836 */ /* 0x000fe40000000000 */
[----:B------:R-:W-:-:S03]  /*0ba0*/  DFMA R22, R20, -R14, R16 ;  /* 0x8000000e1416722b */ /* 0x000fc60000000010 */
[----:B------:R-:W-:-:S05]  /*0bb0*/  ISETP.GT.U32.OR P0, PT, R27, 0x7feffffe, P0 ;  /* 0x7feffffe1b00780c */ /* 0x000fca0000704470 */
[----:B------:R-:W-:-:S08]  /*0bc0*/  DFMA R22, R18, R22, R20 ;  /* 0x000000161216722b */ /* 0x000fd00000000014 */
[----:B------:R-:W-:Y:S05]  /*0bd0*/  @P0 BRA `(.L_x_11) ;  /* 0x00000000006c0947 */ /* 0x000fea0003800000 */
[----:B------:R-:W-:-:S04]  /*0be0*/  LOP3.LUT R18, R13, 0x7ff00000, RZ, 0xc0, !PT ;  /* 0x7ff000000d127812 */ /* 0x000fc800078ec0ff */
[CC--:B------:R-:W-:Y:S02]  /*0bf0*/  VIADDMNMX R10, R9.reuse, -R18.reuse, 0xb9600000, !PT ;  /* 0xb9600000090a7446 */ /* 0x0c0fe40007800912 */
[----:B------:R-:W-:Y:S02]  /*0c00*/  ISETP.GE.U32.AND P0, PT, R9, R18, PT ;  /* 0x000000120900720c */ /* 0x000fe40003f06070 */
[----:B------:R-:W-:Y:S01]  /*0c10*/  VIMNMX R9, PT, PT, R10, 0x46a00000, PT ;  /* 0x46a000000a097848 */ /* 0x000fe20003fe0100 */
[----:B------:R-:W-:Y:S01]  /*0c20*/  IMAD.MOV.U32 R10, RZ, RZ, RZ ;  /* 0x000000ffff0a7224 */ /* 0x000fe200078e00ff */
[----:B------:R-:W-:-:S05]  /*0c30*/  SEL R24, R24, 0x63400000, !P0 ;  /* 0x6340000018187807 */ /* 0x000fca0004000000 */
[----:B------:R-:W-:-:S04]  /*0c40*/  IMAD.IADD R9, R9, 0x1, -R24 ;  /* 0x0000000109097824 */ /* 0x000fc800078e0a18 */
[----:B------:R-:W-:-:S06]  /*0c50*/  VIADD R11, R9, 0x7fe00000 ;  /* 0x7fe00000090b7836 */ /* 0x000fcc0000000000 */
[----:B------:R-:W-:-:S10]  /*0c60*/  DMUL R18, R22, R10 ;  /* 0x0000000a16127228 */ /* 0x000fd40000000000 */
[----:B------:R-:W-:-:S13]  /*0c70*/  FSETP.GTU.AND P0, PT, |R19|, 1.469367938527859385e-39, PT ;  /* 0x001000001300780b */ /* 0x000fda0003f0c200 */
[----:B------:R-:W-:Y:S05]  /*0c80*/  @P0 BRA `(.L_x_12) ;  /* 0x0000000000940947 */ /* 0x000fea0003800000 */
[----:B------:R-:W-:Y:S01]  /*0c90*/  DFMA R14, R22, -R14, R16 ;  /* 0x8000000e160e722b */ /* 0x000fe20000000010 */
[----:B------:R-:W-:-:S09]  /*0ca0*/  IMAD.MOV.U32 R10, RZ, RZ, RZ ;  /* 0x000000ffff0a7224 */ /* 0x000fd200078e00ff */
[C---:B------:R-:W-:Y:S02]  /*0cb0*/  FSETP.NEU.AND P0, PT, R15.reuse, RZ, PT ;  /* 0x000000ff0f00720b */ /* 0x040fe40003f0d000 */
[----:B------:R-:W-:-:S04]  /*0cc0*/  LOP3.LUT R17, R15, 0x80000000, R13, 0x48, !PT ;  /* 0x800000000f117812 */ /* 0x000fc800078e480d */
[----:B------:R-:W-:-:S07]  /*0cd0*/  LOP3.LUT R11, R17, R11, RZ, 0xfc, !PT ;  /* 0x0000000b110b7212 */ /* 0x000fce00078efcff */
[----:B------:R-:W-:Y:S05]  /*0ce0*/  @!P0 BRA `(.L_x_12) ;  /* 0x00000000007c8947 */ /* 0x000fea0003800000 */
[----:B------:R-:W-:Y:S01]  /*0cf0*/  IMAD.MOV R13, RZ, RZ, -R9 ;  /* 0x000000ffff0d7224 */ /* 0x000fe200078e0a09 */
[----:B------:R-:W-:Y:S01]  /*0d00*/  DMUL.RP R10, R22, R10 ;  /* 0x0000000a160a7228 */ /* 0x000fe20000008000 */
[----:B------:R-:W-:Y:S01]  /*0d10*/  IMAD.MOV.U32 R12, RZ, RZ, RZ ;  /* 0x000000ffff0c7224 */ /* 0x000fe200078e00ff */
[----:B------:R-:W-:-:S05]  /*0d20*/  IADD3 R9, PT, PT, -R9, -0x43300000, RZ ;  /* 0xbcd0000009097810 */ /* 0x000fca0007ffe1ff */
[----:B------:R-:W-:-:S03]  /*0d30*/  DFMA R12, R18, -R12, R22 ;  /* 0x8000000c120c722b */ /* 0x000fc60000000016 */
[----:B------:R-:W-:-:S07]  /*0d40*/  LOP3.LUT R17, R11, R17, RZ, 0x3c, !PT ;  /* 0x000000110b117212 */ /* 0x000fce00078e3cff */
[----:B------:R-:W-:-:S04]  /*0d50*/  FSETP.NEU.AND P0, PT, |R13|, R9, PT ;  /* 0x000000090d00720b */ /* 0x000fc80003f0d200 */
[----:B------:R-:W-:Y:S02]  /*0d60*/  FSEL R18, R10, R18, !P0 ;  /* 0x000000120a127208 */ /* 0x000fe40004000000 */
[----:B------:R-:W-:Y:S01]  /*0d70*/  FSEL R19, R17, R19, !P0 ;  /* 0x0000001311137208 */ /* 0x000fe20004000000 */
[----:B------:R-:W-:Y:S06]  /*0d80*/  BRA `(.L_x_12) ;  /* 0x0000000000547947 */ /* 0x000fec0003800000 */
.L_x_11:
[----:B------:R-:W-:-:S14]  /*0d90*/  DSETP.NAN.AND P0, PT, R10, R10, PT ;  /* 0x0000000a0a00722a */ /* 0x000fdc0003f08000 */
[----:B------:R-:W-:Y:S05]  /*0da0*/  @P0 BRA `(.L_x_13) ;  /* 0x0000000000440947 */ /* 0x000fea0003800000 */
[----:B------:R-:W-:-:S14]  /*0db0*/  DSETP.NAN.AND P0, PT, R12, R12, PT ;  /* 0x0000000c0c00722a */ /* 0x000fdc0003f08000 */
[----:B------:R-:W-:Y:S05]  /*0dc0*/  @P0 BRA `(.L_x_14) ;  /* 0x0000000000300947 */ /* 0x000fea0003800000 */
[----:B------:R-:W-:Y:S01]  /*0dd0*/  ISETP.NE.AND P0, PT, R25, R26, PT ;  /* 0x0000001a1900720c */ /* 0x000fe20003f05270 */
[----:B------:R-:W-:Y:S01]  /*0de0*/  IMAD.MOV.U32 R18, RZ, RZ, 0x0 ;  /* 0x00000000ff127424 */ /* 0x000fe200078e00ff */
[----:B------:R-:W-:-:S11]  /*0df0*/  MOV R19, 0xfff80000 ;  /* 0xfff8000000137802 */ /* 0x000fd60000000f00 */
[----:B------:R-:W-:Y:S05]  /*0e00*/  @!P0 BRA `(.L_x_12) ;  /* 0x0000000000348947 */ /* 0x000fea0003800000 */
[----:B------:R-:W-:Y:S02]  /*0e10*/  ISETP.NE.AND P0, PT, R25, 0x7ff00000, PT ;  /* 0x7ff000001900780c */ /* 0x000fe40003f05270 */
[----:B------:R-:W-:Y:S02]  /*0e20*/  LOP3.LUT R19, R11, 0x80000000, R13, 0x48, !PT ;  /* 0x800000000b137812 */ /* 0x000fe400078e480d */
[----:B------:R-:W-:-:S13]  /*0e30*/  ISETP.EQ.OR P0, PT, R26, RZ, !P0 ;  /* 0x000000ff1a00720c */ /* 0x000fda0004702670 */
[----:B------:R-:W-:Y:S01]  /*0e40*/  @P0 LOP3.LUT R9, R19, 0x7ff00000, RZ, 0xfc, !PT ;  /* 0x7ff0000013090812 */ /* 0x000fe200078efcff */
[----:B------:R-:W-:Y:S02]  /*0e50*/  @!P0 IMAD.MOV.U32 R18, RZ, RZ, RZ ;  /* 0x000000ffff128224 */ /* 0x000fe400078e00ff */
[----:B------:R-:W-:Y:S02]  /*0e60*/  @P0 IMAD.MOV.U32 R18, RZ, RZ, RZ ;  /* 0x000000ffff120224 */ /* 0x000fe400078e00ff */
[----:B------:R-:W-:Y:S01]  /*0e70*/  @P0 IMAD.MOV.U32 R19, RZ, RZ, R9 ;  /* 0x000000ffff130224 */ /* 0x000fe200078e0009 */
[----:B------:R-:W-:Y:S06]  /*0e80*/  BRA `(.L_x_12) ;  /* 0x0000000000147947 */ /* 0x000fec0003800000 */
.L_x_14:
[----:B------:R-:W-:Y:S01]  /*0e90*/  LOP3.LUT R19, R13, 0x80000, RZ, 0xfc, !PT ;  /* 0x000800000d137812 */ /* 0x000fe200078efcff */
[----:B------:R-:W-:Y:S01]  /*0ea0*/  IMAD.MOV.U32 R18, RZ, RZ, R12 ;  /* 0x000000ffff127224 */ /* 0x000fe200078e000c */
[----:B------:R-:W-:Y:S06]  /*0eb0*/  BRA `(.L_x_12) ;  /* 0x0000000000087947 */ /* 0x000fec0003800000 */
.L_x_13:
[----:B------:R-:W-:Y:S01]  /*0ec0*/  LOP3.LUT R19, R11, 0x80000, RZ, 0xfc, !PT ;  /* 0x000800000b137812 */ /* 0x000fe200078efcff */
[----:B------:R-:W-:-:S07]  /*0ed0*/  IMAD.MOV.U32 R18, RZ, RZ, R10 ;  /* 0x000000ffff127224 */ /* 0x000fce00078e000a */
.L_x_12:
[----:B------:R-:W-:Y:S05]  /*0ee0*/  BSYNC.RECONVERGENT B1 ;  /* 0x0000000000017941 */ /* 0x000fea0003800200 */
.L_x_10:
[----:B------:R-:W-:Y:S02]  /*0ef0*/  IMAD.MOV.U32 R10, RZ, RZ, R0 ;  /* 0x000000ffff0a7224 */ /* 0x000fe400078e0000 */
[----:B------:R-:W-:-:S04]  /*0f00*/  IMAD.MOV.U32 R11, RZ, RZ, 0x0 ;  /* 0x00000000ff0b7424 */ /* 0x000fc800078e00ff */
[----:B------:R-:W-:Y:S05]  /*0f10*/  RET.REL.NODEC R10 `(burningShip) ;  /* 0xfffffff00a387950 */ /* 0x000fea0003c3ffff */
.L_x_15:
[----:B------:R-:W-:-:S00]  /*0f20*/  BRA `(.L_x_15) ;  /* 0xfffffffc00fc7947 */ /* 0x000fc0000383ffff */
[----:B------:R-:W-:-:S00]  /*0f30*/  NOP ;  /* 0x0000000000007918 */ /* 0x000fc00000000000 */
        /* <DEDUP_REMOVED lines=12> */
.L_x_16:


//--------------------- .nv.shared.reserved.0     --------------------------
	.section	.nv.shared.reserved.0,"aw",@nobits
	.weak		__nv_reservedSMEM_offset_0_alias
	.size		__nv_reservedSMEM_offset_0_alias, 0, 64
	.other		__nv_reservedSMEM_offset_0_alias,@"STO_CUDA_RESERVED_SHARED STV_DEFAULT"
__nv_reservedSMEM_offset_0_alias:
	.zero		0
	.zero		64


//--------------------- .nv.constant0.burningShip --------------------------
	.section	.nv.constant0.burningShip,"a",@progbits
	.sectionflags	@""
	.align	4
.nv.constant0.burningShip:
	.zero		944


//--------------------- SYMBOLS --------------------------

	.type		.nv.reservedSmem.offset0,@object
	.size		.nv.reservedSmem.offset0,0x4
